//
// Generated by NVIDIA NVVM Compiler
//
// Compiler Build ID: CL-36424714
// Cuda compilation tools, release 13.0, V13.0.88
// Based on NVVM 20.0.0
//

.version 9.0
.target sm_100
.address_size 64

	// .globl	_Z4add1iPfS_

.visible .entry _Z4add1iPfS_(
	.param .u32 _Z4add1iPfS__param_0,
	.param .u64 .ptr .align 1 _Z4add1iPfS__param_1,
	.param .u64 .ptr .align 1 _Z4add1iPfS__param_2
)
{
	.reg .pred 	%p<2>;
	.reg .b32 	%r<6>;
	.reg .b32 	%f<4>;
	.reg .b64 	%rd<8>;

	ld.param.u32 	%r2, [_Z4add1iPfS__param_0];
	ld.param.u64 	%rd1, [_Z4add1iPfS__param_1];
	ld.param.u64 	%rd2, [_Z4add1iPfS__param_2];
	mov.u32 	%r3, %tid.x;
	mov.u32 	%r4, %ctaid.x;
	mov.u32 	%r5, %ntid.x;
	mad.lo.s32 	%r1, %r4, %r5, %r3;
	setp.ge.s32 	%p1, %r1, %r2;
	@%p1 bra 	$L__BB0_2;
	cvta.to.global.u64 	%rd3, %rd1;
	cvta.to.global.u64 	%rd4, %rd2;
	mul.wide.s32 	%rd5, %r1, 4;
	add.s64 	%rd6, %rd3, %rd5;
	ld.global.f32 	%f1, [%rd6];
	add.s64 	%rd7, %rd4, %rd5;
	ld.global.f32 	%f2, [%rd7];
	add.f32 	%f3, %f1, %f2;
	st.global.f32 	[%rd7], %f3;
$L__BB0_2:
	ret;

}
	// .globl	_Z4add2iPfS_
.visible .entry _Z4add2iPfS_(
	.param .u32 _Z4add2iPfS__param_0,
	.param .u64 .ptr .align 1 _Z4add2iPfS__param_1,
	.param .u64 .ptr .align 1 _Z4add2iPfS__param_2
)
{
	.reg .pred 	%p<10>;
	.reg .b32 	%r<23>;
	.reg .b32 	%f<88>;
	.reg .b64 	%rd<28>;

	ld.param.u32 	%r16, [_Z4add2iPfS__param_0];
	ld.param.u64 	%rd15, [_Z4add2iPfS__param_1];
	ld.param.u64 	%rd16, [_Z4add2iPfS__param_2];
	cvta.to.global.u64 	%rd1, %rd16;
	cvta.to.global.u64 	%rd2, %rd15;
	setp.lt.s32 	%p1, %r16, 1;
	@%p1 bra 	$L__BB1_13;
	and.b32  	%r1, %r16, 15;
	setp.lt.u32 	%p2, %r16, 16;
	mov.b32 	%r20, 0;
	@%p2 bra 	$L__BB1_4;
	and.b32  	%r20, %r16, 2147483632;
	neg.s32 	%r18, %r20;
	add.s64 	%rd25, %rd2, 32;
	add.s64 	%rd24, %rd1, 32;
$L__BB1_3:
	.pragma "nounroll";
	ld.global.f32 	%f1, [%rd25+-32];
	ld.global.f32 	%f2, [%rd24+-32];
	add.f32 	%f3, %f1, %f2;
	st.global.f32 	[%rd24+-32], %f3;
	ld.global.f32 	%f4, [%rd25+-28];
	ld.global.f32 	%f5, [%rd24+-28];
	add.f32 	%f6, %f4, %f5;
	st.global.f32 	[%rd24+-28], %f6;
	ld.global.f32 	%f7, [%rd25+-24];
	ld.global.f32 	%f8, [%rd24+-24];
	add.f32 	%f9, %f7, %f8;
	st.global.f32 	[%rd24+-24], %f9;
	ld.global.f32 	%f10, [%rd25+-20];
	ld.global.f32 	%f11, [%rd24+-20];
	add.f32 	%f12, %f10, %f11;
	st.global.f32 	[%rd24+-20], %f12;
	ld.global.f32 	%f13, [%rd25+-16];
	ld.global.f32 	%f14, [%rd24+-16];
	add.f32 	%f15, %f13, %f14;
	st.global.f32 	[%rd24+-16], %f15;
	ld.global.f32 	%f16, [%rd25+-12];
	ld.global.f32 	%f17, [%rd24+-12];
	add.f32 	%f18, %f16, %f17;
	st.global.f32 	[%rd24+-12], %f18;
	ld.global.f32 	%f19, [%rd25+-8];
	ld.global.f32 	%f20, [%rd24+-8];
	add.f32 	%f21, %f19, %f20;
	st.global.f32 	[%rd24+-8], %f21;
	ld.global.f32 	%f22, [%rd25+-4];
	ld.global.f32 	%f23, [%rd24+-4];
	add.f32 	%f24, %f22, %f23;
	st.global.f32 	[%rd24+-4], %f24;
	ld.global.f32 	%f25, [%rd25];
	ld.global.f32 	%f26, [%rd24];
	add.f32 	%f27, %f25, %f26;
	st.global.f32 	[%rd24], %f27;
	ld.global.f32 	%f28, [%rd25+4];
	ld.global.f32 	%f29, [%rd24+4];
	add.f32 	%f30, %f28, %f29;
	st.global.f32 	[%rd24+4], %f30;
	ld.global.f32 	%f31, [%rd25+8];
	ld.global.f32 	%f32, [%rd24+8];
	add.f32 	%f33, %f31, %f32;
	st.global.f32 	[%rd24+8], %f33;
	ld.global.f32 	%f34, [%rd25+12];
	ld.global.f32 	%f35, [%rd24+12];
	add.f32 	%f36, %f34, %f35;
	st.global.f32 	[%rd24+12], %f36;
	ld.global.f32 	%f37, [%rd25+16];
	ld.global.f32 	%f38, [%rd24+16];
	add.f32 	%f39, %f37, %f38;
	st.global.f32 	[%rd24+16], %f39;
	ld.global.f32 	%f40, [%rd25+20];
	ld.global.f32 	%f41, [%rd24+20];
	add.f32 	%f42, %f40, %f41;
	st.global.f32 	[%rd24+20], %f42;
	ld.global.f32 	%f43, [%rd25+24];
	ld.global.f32 	%f44, [%rd24+24];
	add.f32 	%f45, %f43, %f44;
	st.global.f32 	[%rd24+24], %f45;
	ld.global.f32 	%f46, [%rd25+28];
	ld.global.f32 	%f47, [%rd24+28];
	add.f32 	%f48, %f46, %f47;
	st.global.f32 	[%rd24+28], %f48;
	add.s32 	%r18, %r18, 16;
	add.s64 	%rd25, %rd25, 64;
	add.s64 	%rd24, %rd24, 64;
	setp.ne.s32 	%p3, %r18, 0;
	@%p3 bra 	$L__BB1_3;
$L__BB1_4:
	setp.eq.s32 	%p4, %r1, 0;
	@%p4 bra 	$L__BB1_13;
	and.b32  	%r7, %r16, 7;
	setp.lt.u32 	%p5, %r1, 8;
	@%p5 bra 	$L__BB1_7;
	mul.wide.u32 	%rd17, %r20, 4;
	add.s64 	%rd18, %rd2, %rd17;
	ld.global.f32 	%f49, [%rd18];
	add.s64 	%rd19, %rd1, %rd17;
	ld.global.f32 	%f50, [%rd19];
	add.f32 	%f51, %f49, %f50;
	st.global.f32 	[%rd19], %f51;
	ld.global.f32 	%f52, [%rd18+4];
	ld.global.f32 	%f53, [%rd19+4];
	add.f32 	%f54, %f52, %f53;
	st.global.f32 	[%rd19+4], %f54;
	ld.global.f32 	%f55, [%rd18+8];
	ld.global.f32 	%f56, [%rd19+8];
	add.f32 	%f57, %f55, %f56;
	st.global.f32 	[%rd19+8], %f57;
	ld.global.f32 	%f58, [%rd18+12];
	ld.global.f32 	%f59, [%rd19+12];
	add.f32 	%f60, %f58, %f59;
	st.global.f32 	[%rd19+12], %f60;
	ld.global.f32 	%f61, [%rd18+16];
	ld.global.f32 	%f62, [%rd19+16];
	add.f32 	%f63, %f61, %f62;
	st.global.f32 	[%rd19+16], %f63;
	ld.global.f32 	%f64, [%rd18+20];
	ld.global.f32 	%f65, [%rd19+20];
	add.f32 	%f66, %f64, %f65;
	st.global.f32 	[%rd19+20], %f66;
	ld.global.f32 	%f67, [%rd18+24];
	ld.global.f32 	%f68, [%rd19+24];
	add.f32 	%f69, %f67, %f68;
	st.global.f32 	[%rd19+24], %f69;
	ld.global.f32 	%f70, [%rd18+28];
	ld.global.f32 	%f71, [%rd19+28];
	add.f32 	%f72, %f70, %f71;
	st.global.f32 	[%rd19+28], %f72;
	add.s32 	%r20, %r20, 8;
$L__BB1_7:
	setp.eq.s32 	%p6, %r7, 0;
	@%p6 bra 	$L__BB1_13;
	and.b32  	%r10, %r16, 3;
	setp.lt.u32 	%p7, %r7, 4;
	@%p7 bra 	$L__BB1_10;
	mul.wide.u32 	%rd20, %r20, 4;
	add.s64 	%rd21, %rd2, %rd20;
	ld.global.f32 	%f73, [%rd21];
	add.s64 	%rd22, %rd1, %rd20;
	ld.global.f32 	%f74, [%rd22];
	add.f32 	%f75, %f73, %f74;
	st.global.f32 	[%rd22], %f75;
	ld.global.f32 	%f76, [%rd21+4];
	ld.global.f32 	%f77, [%rd22+4];
	add.f32 	%f78, %f76, %f77;
	st.global.f32 	[%rd22+4], %f78;
	ld.global.f32 	%f79, [%rd21+8];
	ld.global.f32 	%f80, [%rd22+8];
	add.f32 	%f81, %f79, %f80;
	st.global.f32 	[%rd22+8], %f81;
	ld.global.f32 	%f82, [%rd21+12];
	ld.global.f32 	%f83, [%rd22+12];
	add.f32 	%f84, %f82, %f83;
	st.global.f32 	[%rd22+12], %f84;
	add.s32 	%r20, %r20, 4;
$L__BB1_10:
	setp.eq.s32 	%p8, %r10, 0;
	@%p8 bra 	$L__BB1_13;
	mul.wide.u32 	%rd23, %r20, 4;
	add.s64 	%rd27, %rd1, %rd23;
	add.s64 	%rd26, %rd2, %rd23;
	neg.s32 	%r22, %r10;
$L__BB1_12:
	.pragma "nounroll";
	ld.global.f32 	%f85, [%rd26];
	ld.global.f32 	%f86, [%rd27];
	add.f32 	%f87, %f85, %f86;
	st.global.f32 	[%rd27], %f87;
	add.s64 	%rd27, %rd27, 4;
	add.s64 	%rd26, %rd26, 4;
	add.s32 	%r22, %r22, 1;
	setp.ne.s32 	%p9, %r22, 0;
	@%p9 bra 	$L__BB1_12;
$L__BB1_13:
	ret;

}


// ===== COMPILED SASS (sm_100) =====

	.target	sm_100

	.elftype	@"ET_EXEC"


//--------------------- .note.nv.tkinfo           --------------------------
	.section	.note.nv.tkinfo,"",@"SHT_NOTE"
	.sectionflags	@"SHF_NOTE_NV_TKINFO"
	.tkinfo
        /*0018*/ 	.word	0x00000002
        /*0030*/ 	.string	""
        /*0030*/ 	.string	"ptxas"
        /*0030*/ 	.string	"Cuda compilation tools, release 13.0, V13.0.88"
        /*0030*/ 	.string	"Build cuda_13.0.r13.0/compiler.36424714_0"
        /*0030*/ 	.string	"-arch sm_100 -m 64 "



//--------------------- .note.nv.cuinfo           --------------------------
	.section	.note.nv.cuinfo,"",@"SHT_NOTE"
	.sectionflags	@"SHF_NOTE_NV_CUINFO"
        /*0018*/ 	.short	0x0002
        /*001a*/ 	.short	0x0064
        /*001c*/ 	.short	0x0082
	.zero		2


//--------------------- .nv.info                  --------------------------
	.section	.nv.info,"",@"SHT_CUDA_INFO"
	.align	4


	//----- nvinfo : EIATTR_REGCOUNT
	.align		4
        /*0000*/ 	.byte	0x04, 0x2f
        /*0002*/ 	.short	(.L_1 - .L_0)
	.align		4
.L_0:
        /*0004*/ 	.word	index@(_Z4add1iPfS_)
        /*0008*/ 	.word	0x0000000a


	//----- nvinfo : EIATTR_FRAME_SIZE
	.align		4
.L_1:
        /*000c*/ 	.byte	0x04, 0x11
        /*000e*/ 	.short	(.L_3 - .L_2)
	.align		4
.L_2:
        /*0010*/ 	.word	index@(_Z4add1iPfS_)
        /*0014*/ 	.word	0x00000000


	//----- nvinfo : EIATTR_REGCOUNT
	.align		4
.L_3:
        /*0018*/ 	.byte	0x04, 0x2f
        /*001a*/ 	.short	(.L_5 - .L_4)
	.align		4
.L_4:
        /*001c*/ 	.word	index@(_Z4add2iPfS_)
        /*0020*/ 	.word	0x00000012


	//----- nvinfo : EIATTR_FRAME_SIZE
	.align		4
.L_5:
        /*0024*/ 	.byte	0x04, 0x11
        /*0026*/ 	.short	(.L_7 - .L_6)
	.align		4
.L_6:
        /*0028*/ 	.word	index@(_Z4add2iPfS_)
        /*002c*/ 	.word	0x00000000


	//----- nvinfo : EIATTR_MIN_STACK_SIZE
	.align		4
.L_7:
        /*0030*/ 	.byte	0x04, 0x12
        /*0032*/ 	.short	(.L_9 - .L_8)
	.align		4
.L_8:
        /*0034*/ 	.word	index@(_Z4add2iPfS_)
        /*0038*/ 	.word	0x00000000


	//----- nvinfo : EIATTR_MIN_STACK_SIZE
	.align		4
.L_9:
        /*003c*/ 	.byte	0x04, 0x12
        /*003e*/ 	.short	(.L_11 - .L_10)
	.align		4
.L_10:
        /*0040*/ 	.word	index@(_Z4add1iPfS_)
        /*0044*/ 	.word	0x00000000
.L_11:


//--------------------- .nv.compat                --------------------------
	.section	.nv.compat,"",@"SHT_CUDA_COMPAT_INFO"
	.align	4
        /*0000*/ 	.byte	0x02, 0x09, 0x00, 0x00, 0x02, 0x02, 0x01, 0x00, 0x02, 0x05, 0x05, 0x00, 0x03, 0x07, 0x01, 0x01
        /*0010*/ 	.byte	0x02, 0x03, 0x00, 0x00, 0x02, 0x06, 0x01, 0x00, 0x04, 0x0b, 0x08, 0x00, 0x09, 0x00, 0x00, 0x00
        /*0020*/ 	.byte	0x00, 0x00, 0x00, 0x00


//--------------------- .nv.info._Z4add2iPfS_     --------------------------
	.section	.nv.info._Z4add2iPfS_,"",@"SHT_CUDA_INFO"
	.sectionflags	@""
	.align	4


	//----- nvinfo : EIATTR_CUDA_API_VERSION
	.align		4
        /*0000*/ 	.byte	0x04, 0x37
        /*0002*/ 	.short	(.L_13 - .L_12)
.L_12:
        /*0004*/ 	.word	0x00000082


	//----- nvinfo : EIATTR_KPARAM_INFO
	.align		4
.L_13:
        /*0008*/ 	.byte	0x04, 0x17
        /*000a*/ 	.short	(.L_15 - .L_14)
.L_14:
        /*000c*/ 	.word	0x00000000
        /*0010*/ 	.short	0x0002
        /*0012*/ 	.short	0x0010
        /*0014*/ 	.byte	0x00, 0xf5, 0x21, 0x00


	//----- nvinfo : EIATTR_KPARAM_INFO
	.align		4
.L_15:
        /*0018*/ 	.byte	0x04, 0x17
        /*001a*/ 	.short	(.L_17 - .L_16)
.L_16:
        /*001c*/ 	.word	0x00000000
        /*0020*/ 	.short	0x0001
        /*0022*/ 	.short	0x0008
        /*0024*/ 	.byte	0x00, 0xf5, 0x21, 0x00


	//----- nvinfo : EIATTR_KPARAM_INFO
	.align		4
.L_17:
        /*0028*/ 	.byte	0x04, 0x17
        /*002a*/ 	.short	(.L_19 - .L_18)
.L_18:
        /*002c*/ 	.word	0x00000000
        /*0030*/ 	.short	0x0000
        /*0032*/ 	.short	0x0000
        /*0034*/ 	.byte	0x00, 0xf0, 0x11, 0x00


	//----- nvinfo : EIATTR_SPARSE_MMA_MASK
	.align		4
.L_19:
        /*0038*/ 	.byte	0x03, 0x50
        /*003a*/ 	.short	0x0000


	//----- nvinfo : EIATTR_MAXREG_COUNT
	.align		4
        /*003c*/ 	.byte	0x03, 0x1b
        /*003e*/ 	.short	0x00ff


	//----- nvinfo : EIATTR_MERCURY_ISA_VERSION
	.align		4
        /*0040*/ 	.byte	0x03, 0x5f
        /*0042*/ 	.short	0x0101


	//----- nvinfo : EIATTR_VRC_CTA_INIT_COUNT
	.align		4
        /*0044*/ 	.byte	0x02, 0x4a
	.zero		1
	.zero		1


	//----- nvinfo : EIATTR_EXIT_INSTR_OFFSETS
	.align		4
        /*0048*/ 	.byte	0x04, 0x1c
        /*004a*/ 	.short	(.L_21 - .L_20)


	//   ....[0]....
.L_20:
        /*004c*/ 	.word	0x00000030


	//   ....[1]....
        /*0050*/ 	.word	0x00000600


	//   ....[2]....
        /*0054*/ 	.word	0x000008a0


	//   ....[3]....
        /*0058*/ 	.word	0x00000a40


	//   ....[4]....
        /*005c*/ 	.word	0x00000b90


	//----- nvinfo : EIATTR_CBANK_PARAM_SIZE
	.align		4
.L_21:
        /*0060*/ 	.byte	0x03, 0x19
        /*0062*/ 	.short	0x0018


	//----- nvinfo : EIATTR_PARAM_CBANK
	.align		4
        /*0064*/ 	.byte	0x04, 0x0a
        /*0066*/ 	.short	(.L_23 - .L_22)
	.align		4
.L_22:
        /*0068*/ 	.word	index@(.nv.constant0._Z4add2iPfS_)
        /*006c*/ 	.short	0x0380
        /*006e*/ 	.short	0x0018


	//----- nvinfo : EIATTR_SW_WAR
	.align		4
.L_23:
        /*0070*/ 	.byte	0x04, 0x36
        /*0072*/ 	.short	(.L_25 - .L_24)
.L_24:
        /*0074*/ 	.word	0x00000008
.L_25:


//--------------------- .nv.info._Z4add1iPfS_     --------------------------
	.section	.nv.info._Z4add1iPfS_,"",@"SHT_CUDA_INFO"
	.sectionflags	@""
	.align	4


	//----- nvinfo : EIATTR_CUDA_API_VERSION
	.align		4
        /*0000*/ 	.byte	0x04, 0x37
        /*0002*/ 	.short	(.L_27 - .L_26)
.L_26:
        /*0004*/ 	.word	0x00000082


	//----- nvinfo : EIATTR_KPARAM_INFO
	.align		4
.L_27:
        /*0008*/ 	.byte	0x04, 0x17
        /*000a*/ 	.short	(.L_29 - .L_28)
.L_28:
        /*000c*/ 	.word	0x00000000
        /*0010*/ 	.short	0x0002
        /*0012*/ 	.short	0x0010
        /*0014*/ 	.byte	0x00, 0xf5, 0x21, 0x00


	//----- nvinfo : EIATTR_KPARAM_INFO
	.align		4
.L_29:
        /*0018*/ 	.byte	0x04, 0x17
        /*001a*/ 	.short	(.L_31 - .L_30)
.L_30:
        /*001c*/ 	.word	0x00000000
        /*0020*/ 	.short	0x0001
        /*0022*/ 	.short	0x0008
        /*0024*/ 	.byte	0x00, 0xf5, 0x21, 0x00


	//----- nvinfo : EIATTR_KPARAM_INFO
	.align		4
.L_31:
        /*0028*/ 	.byte	0x04, 0x17
        /*002a*/ 	.short	(.L_33 - .L_32)
.L_32:
        /*002c*/ 	.word	0x00000000
        /*0030*/ 	.short	0x0000
        /*0032*/ 	.short	0x0000
        /*0034*/ 	.byte	0x00, 0xf0, 0x11, 0x00


	//----- nvinfo : EIATTR_SPARSE_MMA_MASK
	.align		4
.L_33:
        /*0038*/ 	.byte	0x03, 0x50
        /*003a*/ 	.short	0x0000


	//----- nvinfo : EIATTR_MAXREG_COUNT
	.align		4
        /*003c*/ 	.byte	0x03, 0x1b
        /*003e*/ 	.short	0x00ff


	//----- nvinfo : EIATTR_MERCURY_ISA_VERSION
	.align		4
        /*0040*/ 	.byte	0x03, 0x5f
        /*0042*/ 	.short	0x0101


	//----- nvinfo : EIATTR_VRC_CTA_INIT_COUNT
	.align		4
        /*0044*/ 	.byte	0x02, 0x4a
	.zero		1
	.zero		1


	//----- nvinfo : EIATTR_EXIT_INSTR_OFFSETS
	.align		4
        /*0048*/ 	.byte	0x04, 0x1c
        /*004a*/ 	.short	(.L_35 - .L_34)


	//   ....[0]....
.L_34:
        /*004c*/ 	.word	0x00000070


	//   ....[1]....
        /*0050*/ 	.word	0x00000110


	//----- nvinfo : EIATTR_CBANK_PARAM_SIZE
	.align		4
.L_35:
        /*0054*/ 	.byte	0x03, 0x19
        /*0056*/ 	.short	0x0018


	//----- nvinfo : EIATTR_PARAM_CBANK
	.align		4
        /*0058*/ 	.byte	0x04, 0x0a
        /*005a*/ 	.short	(.L_37 - .L_36)
	.align		4
.L_36:
        /*005c*/ 	.word	index@(.nv.constant0._Z4add1iPfS_)
        /*0060*/ 	.short	0x0380
        /*0062*/ 	.short	0x0018


	//----- nvinfo : EIATTR_SW_WAR
	.align		4
.L_37:
        /*0064*/ 	.byte	0x04, 0x36
        /*0066*/ 	.short	(.L_39 - .L_38)
.L_38:
        /*0068*/ 	.word	0x00000008
.L_39:


//--------------------- .nv.callgraph             --------------------------
	.section	.nv.callgraph,"",@"SHT_CUDA_CALLGRAPH"
	.align	4
	.sectionentsize	8
	.align		4
        /*0000*/ 	.word	0x00000000
	.align		4
        /*0004*/ 	.word	0xffffffff
	.align		4
        /*0008*/ 	.word	0x00000000
	.align		4
        /*000c*/ 	.word	0xfffffffe
	.align		4
        /*0010*/ 	.word	0x00000000
	.align		4
        /*0014*/ 	.word	0xfffffffd
	.align		4
        /*0018*/ 	.word	0x00000000
	.align		4
        /*001c*/ 	.word	0xfffffffc


//--------------------- .text._Z4add2iPfS_        --------------------------
	.section	.text._Z4add2iPfS_,"ax",@progbits
	.align	128
        .global         _Z4add2iPfS_
        .type           _Z4add2iPfS_,@function
        .size           _Z4add2iPfS_,(.L_x_7 - _Z4add2iPfS_)
        .other          _Z4add2iPfS_,@"STO_CUDA_ENTRY STV_DEFAULT"
_Z4add2iPfS_:
.text._Z4add2iPfS_:
[----:B------:R-:W-:Y:S08]  /*0000*/  LDC R1, c[0x0][0x37c] ;  /* 0x0000df00ff017b82 */ /* 0x000ff00000000800 */
[----:B------:R-:W0:Y:S02]  /*0010*/  LDC R6, c[0x0][0x380] ;  /* 0x0000e000ff067b82 */ /* 0x000e240000000800 */
[----:B0-----:R-:W-:-:S13]  /*0020*/  ISETP.GE.AND P0, PT, R6, 0x1, PT ;  /* 0x000000010600780c */ /* 0x001fda0003f06270 */
[----:B------:R-:W-:Y:S05]  /*0030*/  @!P0 EXIT ;  /* 0x000000000000894d */ /* 0x000fea0003800000 */
[C---:B------:R-:W-:Y:S01]  /*0040*/  ISETP.GE.U32.AND P1, PT, R6.reuse, 0x10, PT ;  /* 0x000000100600780c */ /* 0x040fe20003f26070 */
[----:B------:R-:W0:Y:S01]  /*0050*/  LDCU.64 UR8, c[0x0][0x358] ;  /* 0x00006b00ff0877ac */ /* 0x000e220008000a00 */
[----:B------:R-:W-:Y:S01]  /*0060*/  LOP3.LUT R10, R6, 0xf, RZ, 0xc0, !PT ;  /* 0x0000000f060a7812 */ /* 0x000fe200078ec0ff */
[----:B------:R-:W-:-:S03]  /*0070*/  HFMA2 R0, -RZ, RZ, 0, 0 ;  /* 0x00000000ff007431 */ /* 0x000fc600000001ff */
[----:B------:R-:W-:-:S07]  /*0080*/  ISETP.NE.AND P0, PT, R10, RZ, PT ;  /* 0x000000ff0a00720c */ /* 0x000fce0003f05270 */
[----:B------:R-:W-:Y:S06]  /*0090*/  @!P1 BRA `(.L_x_0) ;  /* 0x0000000400589947 */ /* 0x000fec0003800000 */
[----:B------:R-:W1:Y:S01]  /*00a0*/  LDCU.64 UR6, c[0x0][0x388] ;  /* 0x00007100ff0677ac */ /* 0x000e620008000a00 */
[----:B------:R-:W-:Y:S01]  /*00b0*/  LOP3.LUT R0, R6, 0x7ffffff0, RZ, 0xc0, !PT ;  /* 0x7ffffff006007812 */ /* 0x000fe200078ec0ff */
[----:B------:R-:W2:Y:S03]  /*00c0*/  LDCU.64 UR4, c[0x0][0x390] ;  /* 0x00007200ff0477ac */ /* 0x000ea60008000a00 */
[----:B------:R-:W-:Y:S01]  /*00d0*/  IADD3 R7, PT, PT, -R0, RZ, RZ ;  /* 0x000000ff00077210 */ /* 0x000fe20007ffe1ff */
[----:B-1----:R-:W-:Y:S02]  /*00e0*/  UIADD3 UR6, UP0, UPT, UR6, 0x20, URZ ;  /* 0x0000002006067890 */ /* 0x002fe4000ff1e0ff */
[----:B--2---:R-:W-:Y:S02]  /*00f0*/  UIADD3 UR4, UP1, UPT, UR4, 0x20, URZ ;  /* 0x0000002004047890 */ /* 0x004fe4000ff3e0ff */
[----:B------:R-:W-:-:S02]  /*0100*/  UIADD3.X UR7, UPT, UPT, URZ, UR7, URZ, UP0, !UPT ;  /* 0x00000007ff077290 */ /* 0x000fc400087fe4ff */
[----:B------:R-:W-:Y:S01]  /*0110*/  MOV R12, UR6 ;  /* 0x00000006000c7c02 */ /* 0x000fe20008000f00 */
[----:B------:R-:W-:Y:S01]  /*0120*/  UIADD3.X UR5, UPT, UPT, URZ, UR5, URZ, UP1, !UPT ;  /* 0x00000005ff057290 */ /* 0x000fe20008ffe4ff */
[----:B------:R-:W-:Y:S02]  /*0130*/  MOV R8, UR4 ;  /* 0x0000000400087c02 */ /* 0x000fe40008000f00 */
[----:B------:R-:W-:-:S03]  /*0140*/  MOV R3, UR7 ;  /* 0x0000000700037c02 */ /* 0x000fc60008000f00 */
[----:B------:R-:W-:-:S07]  /*0150*/  MOV R9, UR5 ;  /* 0x0000000500097c02 */ /* 0x000fce0008000f00 */
.L_x_1:
[----:B------:R-:W-:Y:S02]  /*0160*/  MOV R2, R12 ;  /* 0x0000000c00027202 */ /* 0x000fe40000000f00 */
[----:B-1----:R-:W-:Y:S02]  /*0170*/  MOV R4, R8 ;  /* 0x0000000800047202 */ /* 0x002fe40000000f00 */
[----:B------:R-:W-:Y:S01]  /*0180*/  MOV R5, R9 ;  /* 0x0000000900057202 */ /* 0x000fe20000000f00 */
[----:B0-----:R-:W2:Y:S04]  /*0190*/  LDG.E R8, desc[UR8][R2.64+-0x20] ;  /* 0xffffe00802087981 */ /* 0x001ea8000c1e1900 */
[----:B------:R-:W2:Y:S04]  /*01a0*/  LDG.E R9, desc[UR8][R4.64+-0x20] ;  /* 0xffffe00804097981 */ /* 0x000ea8000c1e1900 */
[----:B------:R-:W3:Y:S04]  /*01b0*/  LDG.E R11, desc[UR8][R4.64+-0x1c] ;  /* 0xffffe408040b7981 */ /* 0x000ee8000c1e1900 */
[----:B------:R-:W4:Y:S04]  /*01c0*/  LDG.E R13, desc[UR8][R4.64+-0x18] ;  /* 0xffffe808040d7981 */ /* 0x000f28000c1e1900 */
[----:B------:R-:W5:Y:S01]  /*01d0*/  LDG.E R15, desc[UR8][R4.64+-0x14] ;  /* 0xffffec08040f7981 */ /* 0x000f62000c1e1900 */
[----:B--2---:R-:W-:-:S05]  /*01e0*/  FADD R9, R8, R9 ;  /* 0x0000000908097221 */ /* 0x004fca0000000000 */
[----:B------:R0:W-:Y:S04]  /*01f0*/  STG.E desc[UR8][R4.64+-0x20], R9 ;  /* 0xffffe00904007986 */ /* 0x0001e8000c101908 */
[----:B------:R-:W3:Y:S04]  /*0200*/  LDG.E R8, desc[UR8][R2.64+-0x1c] ;  /* 0xffffe40802087981 */ /* 0x000ee8000c1e1900 */
[----:B0-----:R-:W2:Y:S01]  /*0210*/  LDG.E R9, desc[UR8][R4.64+-0x10] ;  /* 0xfffff00804097981 */ /* 0x001ea2000c1e1900 */
[----:B---3--:R-:W-:-:S05]  /*0220*/  FADD R11, R8, R11 ;  /* 0x0000000b080b7221 */ /* 0x008fca0000000000 */
[----:B------:R0:W-:Y:S04]  /*0230*/  STG.E desc[UR8][R4.64+-0x1c], R11 ;  /* 0xffffe40b04007986 */ /* 0x0001e8000c101908 */
[----:B------:R-:W4:Y:S04]  /*0240*/  LDG.E R8, desc[UR8][R2.64+-0x18] ;  /* 0xffffe80802087981 */ /* 0x000f28000c1e1900 */
[----:B0-----:R-:W3:Y:S01]  /*0250*/  LDG.E R11, desc[UR8][R4.64+-0xc] ;  /* 0xfffff408040b7981 */ /* 0x001ee2000c1e1900 */
[----:B----4-:R-:W-:-:S05]  /*0260*/  FADD R13, R8, R13 ;  /* 0x0000000d080d7221 */ /* 0x010fca0000000000 */
[----:B------:R0:W-:Y:S04]  /*0270*/  STG.E desc[UR8][R4.64+-0x18], R13 ;  /* 0xffffe80d04007986 */ /* 0x0001e8000c101908 */
[----:B------:R-:W5:Y:S04]  /*0280*/  LDG.E R8, desc[UR8][R2.64+-0x14] ;  /* 0xffffec0802087981 */ /* 0x000f68000c1e1900 */
[----:B0-----:R-:W4:Y:S01]  /*0290*/  LDG.E R13, desc[UR8][R4.64+-0x8] ;  /* 0xfffff808040d7981 */ /* 0x001f22000c1e1900 */
[----:B-----5:R-:W-:-:S05]  /*02a0*/  FADD R15, R8, R15 ;  /* 0x0000000f080f7221 */ /* 0x020fca0000000000 */
[----:B------:R0:W-:Y:S04]  /*02b0*/  STG.E desc[UR8][R4.64+-0x14], R15 ;  /* 0xffffec0f04007986 */ /* 0x0001e8000c101908 */
[----:B------:R-:W2:Y:S04]  /*02c0*/  LDG.E R8, desc[UR8][R2.64+-0x10] ;  /* 0xfffff00802087981 */ /* 0x000ea8000c1e1900 */
[----:B0-----:R-:W5:Y:S01]  /*02d0*/  LDG.E R15, desc[UR8][R4.64+-0x4] ;  /* 0xfffffc08040f7981 */ /* 0x001f62000c1e1900 */
        /* <DEDUP_REMOVED lines=34> */
[----:B------:R-:W3:Y:S02]  /*0500*/  LDG.E R8, desc[UR8][R2.64+0x14] ;  /* 0x0000140802087981 */ /* 0x000ee4000c1e1900 */
[----:B---3--:R-:W-:-:S05]  /*0510*/  FADD R11, R8, R11 ;  /* 0x0000000b080b7221 */ /* 0x008fca0000000000 */
[----:B------:R1:W-:Y:S04]  /*0520*/  STG.E desc[UR8][R4.64+0x14], R11 ;  /* 0x0000140b04007986 */ /* 0x0003e8000c101908 */
[----:B------:R-:W4:Y:S01]  /*0530*/  LDG.E R8, desc[UR8][R2.64+0x18] ;  /* 0x0000180802087981 */ /* 0x000f22000c1e1900 */
[----:B------:R-:W-:Y:S01]  /*0540*/  IADD3 R7, PT, PT, R7, 0x10, RZ ;  /* 0x0000001007077810 */ /* 0x000fe20007ffe0ff */
[----:B----4-:R-:W-:-:S05]  /*0550*/  FADD R13, R8, R13 ;  /* 0x0000000d080d7221 */ /* 0x010fca0000000000 */
[----:B------:R1:W-:Y:S04]  /*0560*/  STG.E desc[UR8][R4.64+0x18], R13 ;  /* 0x0000180d04007986 */ /* 0x0003e8000c101908 */
[----:B------:R2:W5:Y:S01]  /*0570*/  LDG.E R8, desc[UR8][R2.64+0x1c] ;  /* 0x00001c0802087981 */ /* 0x000562000c1e1900 */
[----:B------:R-:W-:Y:S02]  /*0580*/  ISETP.NE.AND P1, PT, R7, RZ, PT ;  /* 0x000000ff0700720c */ /* 0x000fe40003f25270 */
[----:B------:R-:W-:-:S05]  /*0590*/  IADD3 R12, P2, PT, R2, 0x40, RZ ;  /* 0x00000040020c7810 */ /* 0x000fca0007f5e0ff */
[----:B--2---:R-:W-:Y:S02]  /*05a0*/  IMAD.X R3, RZ, RZ, R3, P2 ;  /* 0x000000ffff037224 */ /* 0x004fe400010e0603 */
[----:B-----5:R-:W-:Y:S01]  /*05b0*/  FADD R15, R8, R15 ;  /* 0x0000000f080f7221 */ /* 0x020fe20000000000 */
[----:B------:R-:W-:-:S04]  /*05c0*/  IADD3 R8, P3, PT, R4, 0x40, RZ ;  /* 0x0000004004087810 */ /* 0x000fc80007f7e0ff */
[----:B------:R1:W-:Y:S01]  /*05d0*/  STG.E desc[UR8][R4.64+0x1c], R15 ;  /* 0x00001c0f04007986 */ /* 0x0003e2000c101908 */
[----:B0-----:R-:W-:Y:S01]  /*05e0*/  IADD3.X R9, PT, PT, RZ, R5, RZ, P3, !PT ;  /* 0x00000005ff097210 */ /* 0x001fe20001ffe4ff */
[----:B------:R-:W-:Y:S07]  /*05f0*/  @P1 BRA `(.L_x_1) ;  /* 0xfffffff800d81947 */ /* 0x000fee000383ffff */
.L_x_0:
[----:B0-----:R-:W-:Y:S05]  /*0600*/  @!P0 EXIT ;  /* 0x000000000000894d */ /* 0x001fea0003800000 */
[----:B------:R-:W-:Y:S02]  /*0610*/  ISETP.GE.U32.AND P0, PT, R10, 0x8, PT ;  /* 0x000000080a00780c */ /* 0x000fe40003f06070 */
[----:B------:R-:W-:-:S04]  /*0620*/  LOP3.LUT R12, R6, 0x7, RZ, 0xc0, !PT ;  /* 0x00000007060c7812 */ /* 0x000fc800078ec0ff */
[----:B------:R-:W-:-:S07]  /*0630*/  ISETP.NE.AND P1, PT, R12, RZ, PT ;  /* 0x000000ff0c00720c */ /* 0x000fce0003f25270 */
[----:B------:R-:W-:Y:S06]  /*0640*/  @!P0 BRA `(.L_x_2) ;  /* 0x0000000000948947 */ /* 0x000fec0003800000 */
[----:B------:R-:W0:Y:S08]  /*0650*/  LDC.64 R2, c[0x0][0x388] ;  /* 0x0000e200ff027b82 */ /* 0x000e300000000a00 */
[----:B-1----:R-:W1:Y:S01]  /*0660*/  LDC.64 R4, c[0x0][0x390] ;  /* 0x0000e400ff047b82 */ /* 0x002e620000000a00 */
[----:B0-----:R-:W-:-:S05]  /*0670*/  IMAD.WIDE.U32 R2, R0, 0x4, R2 ;  /* 0x0000000400027825 */ /* 0x001fca00078e0002 */
[----:B------:R-:W2:Y:S01]  /*0680*/  LDG.E R7, desc[UR8][R2.64] ;  /* 0x0000000802077981 */ /* 0x000ea2000c1e1900 */
[----:B-1----:R-:W-:-:S05]  /*0690*/  IMAD.WIDE.U32 R4, R0, 0x4, R4 ;  /* 0x0000000400047825 */ /* 0x002fca00078e0004 */
[----:B------:R-:W2:Y:S04]  /*06a0*/  LDG.E R8, desc[UR8][R4.64] ;  /* 0x0000000804087981 */ /* 0x000ea8000c1e1900 */
[----:B------:R-:W3:Y:S04]  /*06b0*/  LDG.E R9, desc[UR8][R4.64+0x4] ;  /* 0x0000040804097981 */ /* 0x000ee8000c1e1900 */
[----:B------:R-:W4:Y:S04]  /*06c0*/  LDG.E R11, desc[UR8][R4.64+0x8] ;  /* 0x00000808040b7981 */ /* 0x000f28000c1e1900 */
[----:B------:R-:W5:Y:S01]  /*06d0*/  LDG.E R13, desc[UR8][R4.64+0xc] ;  /* 0x00000c08040d7981 */ /* 0x000f62000c1e1900 */
[----:B--2---:R-:W-:-:S05]  /*06e0*/  FADD R7, R7, R8 ;  /* 0x0000000807077221 */ /* 0x004fca0000000000 */
[----:B------:R-:W-:Y:S04]  /*06f0*/  STG.E desc[UR8][R4.64], R7 ;  /* 0x0000000704007986 */ /* 0x000fe8000c101908 */
[----:B------:R-:W3:Y:S02]  /*0700*/  LDG.E R8, desc[UR8][R2.64+0x4] ;  /* 0x0000040802087981 */ /* 0x000ee4000c1e1900 */
[----:B---3--:R-:W-:-:S05]  /*0710*/  FADD R9, R8, R9 ;  /* 0x0000000908097221 */ /* 0x008fca0000000000 */
[----:B------:R0:W-:Y:S04]  /*0720*/  STG.E desc[UR8][R4.64+0x4], R9 ;  /* 0x0000040904007986 */ /* 0x0001e8000c101908 */
[----:B------:R-:W4:Y:S04]  /*0730*/  LDG.E R8, desc[UR8][R2.64+0x8] ;  /* 0x0000080802087981 */ /* 0x000f28000c1e1900 */
[----:B0-----:R-:W2:Y:S01]  /*0740*/  LDG.E R9, desc[UR8][R4.64+0x14] ;  /* 0x0000140804097981 */ /* 0x001ea2000c1e1900 */
[----:B----4-:R-:W-:-:S05]  /*0750*/  FADD R11, R8, R11 ;  /* 0x0000000b080b7221 */ /* 0x010fca0000000000 */
[----:B------:R0:W-:Y:S04]  /*0760*/  STG.E desc[UR8][R4.64+0x8], R11 ;  /* 0x0000080b04007986 */ /* 0x0001e8000c101908 */
[----:B------:R-:W5:Y:S04]  /*0770*/  LDG.E R8, desc[UR8][R2.64+0xc] ;  /* 0x00000c0802087981 */ /* 0x000f68000c1e1900 */
[----:B0-----:R-:W3:Y:S01]  /*0780*/  LDG.E R11, desc[UR8][R4.64+0x18] ;  /* 0x00001808040b7981 */ /* 0x001ee2000c1e1900 */
[----:B-----5:R-:W-:-:S03]  /*0790*/  FADD R13, R8, R13 ;  /* 0x0000000d080d7221 */ /* 0x020fc60000000000 */
[----:B------:R-:W4:Y:S04]  /*07a0*/  LDG.E R8, desc[UR8][R4.64+0x10] ;  /* 0x0000100804087981 */ /* 0x000f28000c1e1900 */
[----:B------:R0:W-:Y:S04]  /*07b0*/  STG.E desc[UR8][R4.64+0xc], R13 ;  /* 0x00000c0d04007986 */ /* 0x0001e8000c101908 */
[----:B------:R-:W4:Y:S04]  /*07c0*/  LDG.E R7, desc[UR8][R2.64+0x10] ;  /* 0x0000100802077981 */ /* 0x000f28000c1e1900 */
[----:B0-----:R-:W5:Y:S01]  /*07d0*/  LDG.E R13, desc[UR8][R4.64+0x1c] ;  /* 0x00001c08040d7981 */ /* 0x001f62000c1e1900 */
[----:B----4-:R-:W-:-:S05]  /*07e0*/  FADD R7, R7, R8 ;  /* 0x0000000807077221 */ /* 0x010fca0000000000 */
[----:B------:R0:W-:Y:S04]  /*07f0*/  STG.E desc[UR8][R4.64+0x10], R7 ;  /* 0x0000100704007986 */ /* 0x0001e8000c101908 */
[----:B------:R-:W2:Y:S02]  /*0800*/  LDG.E R8, desc[UR8][R2.64+0x14] ;  /* 0x0000140802087981 */ /* 0x000ea4000c1e1900 */
[----:B--2---:R-:W-:-:S05]  /*0810*/  FADD R9, R8, R9 ;  /* 0x0000000908097221 */ /* 0x004fca0000000000 */
[----:B------:R0:W-:Y:S04]  /*0820*/  STG.E desc[UR8][R4.64+0x14], R9 ;  /* 0x0000140904007986 */ /* 0x0001e8000c101908 */
[----:B------:R-:W3:Y:S02]  /*0830*/  LDG.E R8, desc[UR8][R2.64+0x18] ;  /* 0x0000180802087981 */ /* 0x000ee4000c1e1900 */
[----:B---3--:R-:W-:-:S05]  /*0840*/  FADD R11, R8, R11 ;  /* 0x0000000b080b7221 */ /* 0x008fca0000000000 */
[----:B------:R0:W-:Y:S04]  /*0850*/  STG.E desc[UR8][R4.64+0x18], R11 ;  /* 0x0000180b04007986 */ /* 0x0001e8000c101908 */
[----:B------:R-:W5:Y:S01]  /*0860*/  LDG.E R8, desc[UR8][R2.64+0x1c] ;  /* 0x00001c0802087981 */ /* 0x000f62000c1e1900 */
[----:B------:R-:W-:Y:S01]  /*0870*/  IADD3 R0, PT, PT, R0, 0x8, RZ ;  /* 0x0000000800007810 */ /* 0x000fe20007ffe0ff */
[----:B-----5:R-:W-:-:S05]  /*0880*/  FADD R13, R8, R13 ;  /* 0x0000000d080d7221 */ /* 0x020fca0000000000 */
[----:B------:R0:W-:Y:S02]  /*0890*/  STG.E desc[UR8][R4.64+0x1c], R13 ;  /* 0x00001c0d04007986 */ /* 0x0001e4000c101908 */
.L_x_2:
[----:B------:R-:W-:Y:S05]  /*08a0*/  @!P1 EXIT ;  /* 0x000000000000994d */ /* 0x000fea0003800000 */
[----:B------:R-:W-:Y:S02]  /*08b0*/  ISETP.GE.U32.AND P0, PT, R12, 0x4, PT ;  /* 0x000000040c00780c */ /* 0x000fe40003f06070 */
[----:B------:R-:W-:-:S04]  /*08c0*/  LOP3.LUT R6, R6, 0x3, RZ, 0xc0, !PT ;  /* 0x0000000306067812 */ /* 0x000fc800078ec0ff */
[----:B------:R-:W-:-:S07]  /*08d0*/  ISETP.NE.AND P1, PT, R6, RZ, PT ;  /* 0x000000ff0600720c */ /* 0x000fce0003f25270 */
[----:B------:R-:W-:Y:S06]  /*08e0*/  @!P0 BRA `(.L_x_3) ;  /* 0x0000000000548947 */ /* 0x000fec0003800000 */
[----:B01----:R-:W0:Y:S08]  /*08f0*/  LDC.64 R4, c[0x0][0x388] ;  /* 0x0000e200ff047b82 */ /* 0x003e300000000a00 */
[----:B------:R-:W1:Y:S01]  /*0900*/  LDC.64 R2, c[0x0][0x390] ;  /* 0x0000e400ff027b82 */ /* 0x000e620000000a00 */
        /* <DEDUP_REMOVED lines=8> */
[----:B------:R2:W-:Y:S04]  /*0990*/  STG.E desc[UR8][R2.64], R7 ;  /* 0x0000000702007986 */ /* 0x0005e8000c101908 */
[----:B------:R-:W3:Y:S02]  /*09a0*/  LDG.E R8, desc[UR8][R4.64+0x4] ;  /* 0x0000040804087981 */ /* 0x000ee4000c1e1900 */
[----:B---3--:R-:W-:-:S05]  /*09b0*/  FADD R9, R8, R9 ;  /* 0x0000000908097221 */ /* 0x008fca0000000000 */
[----:B------:R2:W-:Y:S04]  /*09c0*/  STG.E desc[UR8][R2.64+0x4], R9 ;  /* 0x0000040902007986 */ /* 0x0005e8000c101908 */
[----:B------:R-:W4:Y:S02]  /*09d0*/  LDG.E R8, desc[UR8][R4.64+0x8] ;  /* 0x0000080804087981 */ /* 0x000f24000c1e1900 */
[----:B----4-:R-:W-:-:S05]  /*09e0*/  FADD R11, R8, R11 ;  /* 0x0000000b080b7221 */ /* 0x010fca0000000000 */
[----:B------:R2:W-:Y:S04]  /*09f0*/  STG.E desc[UR8][R2.64+0x8], R11 ;  /* 0x0000080b02007986 */ /* 0x0005e8000c101908 */
[----:B------:R-:W5:Y:S01]  /*0a00*/  LDG.E R8, desc[UR8][R4.64+0xc] ;  /* 0x00000c0804087981 */ /* 0x000f62000c1e1900 */
[----:B------:R-:W-:Y:S01]  /*0a10*/  IADD3 R0, PT, PT, R0, 0x4, RZ ;  /* 0x0000000400007810 */ /* 0x000fe20007ffe0ff */
[----:B-----5:R-:W-:-:S05]  /*0a20*/  FADD R13, R8, R13 ;  /* 0x0000000d080d7221 */ /* 0x020fca0000000000 */
[----:B------:R2:W-:Y:S02]  /*0a30*/  STG.E desc[UR8][R2.64+0xc], R13 ;  /* 0x00000c0d02007986 */ /* 0x0005e4000c101908 */
.L_x_3:
[----:B------:R-:W-:Y:S05]  /*0a40*/  @!P1 EXIT ;  /* 0x000000000000994d */ /* 0x000fea0003800000 */
[----:B--2---:R-:W2:Y:S01]  /*0a50*/  LDC.64 R2, c[0x0][0x390] ;  /* 0x0000e400ff027b82 */ /* 0x004ea20000000a00 */
[----:B------:R-:W-:-:S07]  /*0a60*/  IMAD.MOV R6, RZ, RZ, -R6 ;  /* 0x000000ffff067224 */ /* 0x000fce00078e0a06 */
[----:B01----:R-:W0:Y:S01]  /*0a70*/  LDC.64 R4, c[0x0][0x388] ;  /* 0x0000e200ff047b82 */ /* 0x003e220000000a00 */
[----:B--2---:R-:W-:-:S05]  /*0a80*/  IMAD.WIDE.U32 R2, R0, 0x4, R2 ;  /* 0x0000000400027825 */ /* 0x004fca00078e0002 */
[----:B------:R-:W-:Y:S01]  /*0a90*/  MOV R9, R3 ;  /* 0x0000000300097202 */ /* 0x000fe20000000f00 */
[----:B0-----:R-:W-:Y:S01]  /*0aa0*/  IMAD.WIDE.U32 R4, R0, 0x4, R4 ;  /* 0x0000000400047825 */ /* 0x001fe200078e0004 */
[----:B------:R-:W-:-:S07]  /*0ab0*/  MOV R0, R2 ;  /* 0x0000000200007202 */ /* 0x000fce0000000f00 */
.L_x_4:
[----:B0-----:R-:W-:Y:S02]  /*0ac0*/  MOV R2, R0 ;  /* 0x0000000000027202 */ /* 0x001fe40000000f00 */
[----:B------:R-:W-:Y:S01]  /*0ad0*/  MOV R3, R9 ;  /* 0x0000000900037202 */ /* 0x000fe20000000f00 */
[----:B------:R0:W2:Y:S04]  /*0ae0*/  LDG.E R0, desc[UR8][R4.64] ;  /* 0x0000000804007981 */ /* 0x0000a8000c1e1900 */
[----:B------:R-:W2:Y:S01]  /*0af0*/  LDG.E R7, desc[UR8][R2.64] ;  /* 0x0000000802077981 */ /* 0x000ea2000c1e1900 */
[----:B------:R-:W-:-:S04]  /*0b00*/  IADD3 R6, PT, PT, R6, 0x1, RZ ;  /* 0x0000000106067810 */ /* 0x000fc80007ffe0ff */
[----:B------:R-:W-:Y:S02]  /*0b10*/  ISETP.NE.AND P0, PT, R6, RZ, PT ;  /* 0x000000ff0600720c */ /* 0x000fe40003f05270 */
[----:B0-----:R-:W-:-:S04]  /*0b20*/  IADD3 R4, P2, PT, R4, 0x4, RZ ;  /* 0x0000000404047810 */ /* 0x001fc80007f5e0ff */
[----:B------:R-:W-:Y:S01]  /*0b30*/  IADD3.X R5, PT, PT, RZ, R5, RZ, P2, !PT ;  /* 0x00000005ff057210 */ /* 0x000fe200017fe4ff */
[----:B--2---:R-:W-:Y:S01]  /*0b40*/  FADD R7, R0, R7 ;  /* 0x0000000700077221 */ /* 0x004fe20000000000 */
[----:B------:R-:W-:-:S04]  /*0b50*/  IADD3 R0, P1, PT, R2, 0x4, RZ ;  /* 0x0000000402007810 */ /* 0x000fc80007f3e0ff */
[----:B------:R0:W-:Y:S01]  /*0b60*/  STG.E desc[UR8][R2.64], R7 ;  /* 0x0000000702007986 */ /* 0x0001e2000c101908 */
[----:B------:R-:W-:Y:S01]  /*0b70*/  IADD3.X R9, PT, PT, RZ, R3, RZ, P1, !PT ;  /* 0x00000003ff097210 */ /* 0x000fe20000ffe4ff */
[----:B------:R-:W-:Y:S07]  /*0b80*/  @P0 BRA `(.L_x_4) ;  /* 0xfffffffc00cc0947 */ /* 0x000fee000383ffff */
[----:B------:R-:W-:Y:S05]  /*0b90*/  EXIT ;  /* 0x000000000000794d */ /* 0x000fea0003800000 */
.L_x_5:
[----:B------:R-:W-:-:S00]  /*0ba0*/  BRA `(.L_x_5) ;  /* 0xfffffffc00fc7947 */ /* 0x000fc0000383ffff */
[----:B------:R-:W-:-:S00]  /*0bb0*/  NOP ;  /* 0x0000000000007918 */ /* 0x000fc00000000000 */
        /* <DEDUP_REMOVED lines=12> */
.L_x_7:


//--------------------- .text._Z4add1iPfS_        --------------------------
	.section	.text._Z4add1iPfS_,"ax",@progbits
	.align	128
        .global         _Z4add1iPfS_
        .type           _Z4add1iPfS_,@function
        .size           _Z4add1iPfS_,(.L_x_8 - _Z4add1iPfS_)
        .other          _Z4add1iPfS_,@"STO_CUDA_ENTRY STV_DEFAULT"
_Z4add1iPfS_:
.text._Z4add1iPfS_:
[----:B------:R-:W-:Y:S01]  /*0000*/  LDC R1, c[0x0][0x37c] ;  /* 0x0000df00ff017b82 */ /* 0x000fe20000000800 */
[----:B------:R-:W0:Y:S07]  /*0010*/  S2R R7, SR_TID.X ;  /* 0x0000000000077919 */ /* 0x000e2e0000002100 */
[----:B------:R-:W0:Y:S01]  /*0020*/  S2UR UR4, SR_CTAID.X ;  /* 0x00000000000479c3 */ /* 0x000e220000002500 */
[----:B------:R-:W1:Y:S07]  /*0030*/  LDCU UR5, c[0x0][0x380] ;  /* 0x00007000ff0577ac */ /* 0x000e6e0008000800 */
[----:B------:R-:W0:Y:S02]  /*0040*/  LDC R0, c[0x0][0x360] ;  /* 0x0000d800ff007b82 */ /* 0x000e240000000800 */
[----:B0-----:R-:W-:-:S05]  /*0050*/  IMAD R7, R0, UR4, R7 ;  /* 0x0000000400077c24 */ /* 0x001fca000f8e0207 */
[----:B-1----:R-:W-:-:S13]  /*0060*/  ISETP.GE.AND P0, PT, R7, UR5, PT ;  /* 0x0000000507007c0c */ /* 0x002fda000bf06270 */
[----:B------:R-:W-:Y:S05]  /*0070*/  @P0 EXIT ;  /* 0x000000000000094d */ /* 0x000fea0003800000 */
[----:B------:R-:W0:Y:S01]  /*0080*/  LDC.64 R2, c[0x0][0x388] ;  /* 0x0000e200ff027b82 */ /* 0x000e220000000a00 */
[----:B------:R-:W1:Y:S07]  /*0090*/  LDCU.64 UR4, c[0x0][0x358] ;  /* 0x00006b00ff0477ac */ /* 0x000e6e0008000a00 */
[----:B------:R-:W2:Y:S01]  /*00a0*/  LDC.64 R4, c[0x0][0x390] ;  /* 0x0000e400ff047b82 */ /* 0x000ea20000000a00 */
[----:B0-----:R-:W-:-:S06]  /*00b0*/  IMAD.WIDE R2, R7, 0x4, R2 ;  /* 0x0000000407027825 */ /* 0x001fcc00078e0202 */
[----:B-1----:R-:W3:Y:S01]  /*00c0*/  LDG.E R2, desc[UR4][R2.64] ;  /* 0x0000000402027981 */ /* 0x002ee2000c1e1900 */
[----:B--2---:R-:W-:-:S05]  /*00d0*/  IMAD.WIDE R4, R7, 0x4, R4 ;  /* 0x0000000407047825 */ /* 0x004fca00078e0204 */
[----:B------:R-:W3:Y:S02]  /*00e0*/  LDG.E R7, desc[UR4][R4.64] ;  /* 0x0000000404077981 */ /* 0x000ee4000c1e1900 */
[----:B---3--:R-:W-:-:S05]  /*00f0*/  FADD R7, R2, R7 ;  /* 0x0000000702077221 */ /* 0x008fca0000000000 */
[----:B------:R-:W-:Y:S01]  /*0100*/  STG.E desc[UR4][R4.64], R7 ;  /* 0x0000000704007986 */ /* 0x000fe2000c101904 */
[----:B------:R-:W-:Y:S05]  /*0110*/  EXIT ;  /* 0x000000000000794d */ /* 0x000fea0003800000 */
.L_x_6:
        /* <DEDUP_REMOVED lines=14> */
.L_x_8:


//--------------------- .nv.shared.reserved.0     --------------------------
	.section	.nv.shared.reserved.0,"aw",@nobits
	.weak		__nv_reservedSMEM_offset_0_alias
	.size		__nv_reservedSMEM_offset_0_alias, 0, 64
	.other		__nv_reservedSMEM_offset_0_alias,@"STO_CUDA_RESERVED_SHARED STV_DEFAULT"
__nv_reservedSMEM_offset_0_alias:
	.zero		0
	.zero		64


//--------------------- .nv.constant0._Z4add2iPfS_ --------------------------
	.section	.nv.constant0._Z4add2iPfS_,"a",@progbits
	.sectionflags	@""
	.align	4
.nv.constant0._Z4add2iPfS_:
	.zero		920


//--------------------- .nv.constant0._Z4add1iPfS_ --------------------------
	.section	.nv.constant0._Z4add1iPfS_,"a",@progbits
	.sectionflags	@""
	.align	4
.nv.constant0._Z4add1iPfS_:
	.zero		920


//--------------------- SYMBOLS --------------------------

	.type		.nv.reservedSmem.offset0,@object
	.size		.nv.reservedSmem.offset0,0x4
